//
// Generated by NVIDIA NVVM Compiler
//
// Compiler Build ID: CL-36424714
// Cuda compilation tools, release 13.0, V13.0.88
// Based on NVVM 20.0.0
//

.version 9.0
.target sm_100
.address_size 64

	// .globl	_Z22fused_bias_gelu_kernelPfPKfS1_ii

.visible .entry _Z22fused_bias_gelu_kernelPfPKfS1_ii(
	.param .u64 .ptr .align 1 _Z22fused_bias_gelu_kernelPfPKfS1_ii_param_0,
	.param .u64 .ptr .align 1 _Z22fused_bias_gelu_kernelPfPKfS1_ii_param_1,
	.param .u64 .ptr .align 1 _Z22fused_bias_gelu_kernelPfPKfS1_ii_param_2,
	.param .u32 _Z22fused_bias_gelu_kernelPfPKfS1_ii_param_3,
	.param .u32 _Z22fused_bias_gelu_kernelPfPKfS1_ii_param_4
)
{
	.reg .pred 	%p<4>;
	.reg .b32 	%r<8>;
	.reg .b32 	%f<26>;
	.reg .b64 	%rd<12>;

	ld.param.u64 	%rd1, [_Z22fused_bias_gelu_kernelPfPKfS1_ii_param_0];
	ld.param.u64 	%rd2, [_Z22fused_bias_gelu_kernelPfPKfS1_ii_param_1];
	ld.param.u64 	%rd3, [_Z22fused_bias_gelu_kernelPfPKfS1_ii_param_2];
	ld.param.u32 	%r3, [_Z22fused_bias_gelu_kernelPfPKfS1_ii_param_3];
	ld.param.u32 	%r2, [_Z22fused_bias_gelu_kernelPfPKfS1_ii_param_4];
	mov.u32 	%r4, %ctaid.x;
	mov.u32 	%r5, %ntid.x;
	mov.u32 	%r6, %tid.x;
	mad.lo.s32 	%r1, %r4, %r5, %r6;
	setp.ge.s32 	%p1, %r1, %r3;
	@%p1 bra 	$L__BB0_2;
	cvta.to.global.u64 	%rd4, %rd2;
	cvta.to.global.u64 	%rd5, %rd3;
	cvta.to.global.u64 	%rd6, %rd1;
	rem.s32 	%r7, %r1, %r2;
	mul.wide.s32 	%rd7, %r1, 4;
	add.s64 	%rd8, %rd4, %rd7;
	ld.global.nc.f32 	%f1, [%rd8];
	mul.wide.s32 	%rd9, %r7, 4;
	add.s64 	%rd10, %rd5, %rd9;
	ld.global.nc.f32 	%f2, [%rd10];
	add.f32 	%f3, %f1, %f2;
	mul.f32 	%f4, %f3, %f3;
	mul.f32 	%f5, %f3, %f4;
	fma.rn.f32 	%f6, %f5, 0f3D372713, %f3;
	mul.f32 	%f7, %f6, 0f3F4C422A;
	abs.f32 	%f8, %f7;
	mul.f32 	%f9, %f8, 0f4038AA3B;
	ex2.approx.ftz.f32 	%f10, %f9;
	add.f32 	%f11, %f10, 0f3F800000;
	rcp.approx.ftz.f32 	%f12, %f11;
	fma.rn.f32 	%f13, %f12, 0fC0000000, 0f3F800000;
	setp.ge.f32 	%p2, %f8, 0f41102CB4;
	selp.f32 	%f14, 0f3F800000, %f13, %p2;
	copysign.f32 	%f15, %f7, %f14;
	mul.f32 	%f16, %f7, %f7;
	fma.rn.f32 	%f17, %f16, 0f3C80F082, 0fBD563CAE;
	fma.rn.f32 	%f18, %f17, %f16, 0f3E085941;
	fma.rn.f32 	%f19, %f18, %f16, 0fBEAAA9ED;
	fma.rn.f32 	%f20, %f19, %f16, 0f00000000;
	fma.rn.f32 	%f21, %f20, %f7, %f7;
	setp.ge.f32 	%p3, %f8, 0f3F19999A;
	selp.f32 	%f22, %f15, %f21, %p3;
	mul.f32 	%f23, %f3, 0f3F000000;
	add.f32 	%f24, %f22, 0f3F800000;
	mul.f32 	%f25, %f23, %f24;
	add.s64 	%rd11, %rd6, %rd7;
	st.global.f32 	[%rd11], %f25;
$L__BB0_2:
	ret;

}


// ===== COMPILED SASS (sm_100) =====

	.target	sm_100

	.elftype	@"ET_EXEC"


//--------------------- .note.nv.tkinfo           --------------------------
	.section	.note.nv.tkinfo,"",@"SHT_NOTE"
	.sectionflags	@"SHF_NOTE_NV_TKINFO"
	.tkinfo
        /*0018*/ 	.word	0x00000002
        /*0030*/ 	.string	""
        /*0030*/ 	.string	"ptxas"
        /*0030*/ 	.string	"Cuda compilation tools, release 13.0, V13.0.88"
        /*0030*/ 	.string	"Build cuda_13.0.r13.0/compiler.36424714_0"
        /*0030*/ 	.string	"-arch sm_100 -m 64 "



//--------------------- .note.nv.cuinfo           --------------------------
	.section	.note.nv.cuinfo,"",@"SHT_NOTE"
	.sectionflags	@"SHF_NOTE_NV_CUINFO"
        /*0018*/ 	.short	0x0002
        /*001a*/ 	.short	0x0064
        /*001c*/ 	.short	0x0082
	.zero		2


//--------------------- .nv.info                  --------------------------
	.section	.nv.info,"",@"SHT_CUDA_INFO"
	.align	4


	//----- nvinfo : EIATTR_REGCOUNT
	.align		4
        /*0000*/ 	.byte	0x04, 0x2f
        /*0002*/ 	.short	(.L_1 - .L_0)
	.align		4
.L_0:
        /*0004*/ 	.word	index@(_Z22fused_bias_gelu_kernelPfPKfS1_ii)
        /*0008*/ 	.word	0x0000000f


	//----- nvinfo : EIATTR_FRAME_SIZE
	.align		4
.L_1:
        /*000c*/ 	.byte	0x04, 0x11
        /*000e*/ 	.short	(.L_3 - .L_2)
	.align		4
.L_2:
        /*0010*/ 	.word	index@(_Z22fused_bias_gelu_kernelPfPKfS1_ii)
        /*0014*/ 	.word	0x00000000


	//----- nvinfo : EIATTR_MIN_STACK_SIZE
	.align		4
.L_3:
        /*0018*/ 	.byte	0x04, 0x12
        /*001a*/ 	.short	(.L_5 - .L_4)
	.align		4
.L_4:
        /*001c*/ 	.word	index@(_Z22fused_bias_gelu_kernelPfPKfS1_ii)
        /*0020*/ 	.word	0x00000000
.L_5:


//--------------------- .nv.compat                --------------------------
	.section	.nv.compat,"",@"SHT_CUDA_COMPAT_INFO"
	.align	4
        /*0000*/ 	.byte	0x02, 0x09, 0x00, 0x00, 0x02, 0x02, 0x01, 0x00, 0x02, 0x05, 0x05, 0x00, 0x03, 0x07, 0x01, 0x01
        /*0010*/ 	.byte	0x02, 0x03, 0x00, 0x00, 0x02, 0x06, 0x01, 0x00, 0x04, 0x0b, 0x08, 0x00, 0x01, 0x00, 0x00, 0x00
        /*0020*/ 	.byte	0x00, 0x00, 0x00, 0x00


//--------------------- .nv.info._Z22fused_bias_gelu_kernelPfPKfS1_ii --------------------------
	.section	.nv.info._Z22fused_bias_gelu_kernelPfPKfS1_ii,"",@"SHT_CUDA_INFO"
	.sectionflags	@""
	.align	4


	//----- nvinfo : EIATTR_CUDA_API_VERSION
	.align		4
        /*0000*/ 	.byte	0x04, 0x37
        /*0002*/ 	.short	(.L_7 - .L_6)
.L_6:
        /*0004*/ 	.word	0x00000082


	//----- nvinfo : EIATTR_KPARAM_INFO
	.align		4
.L_7:
        /*0008*/ 	.byte	0x04, 0x17
        /*000a*/ 	.short	(.L_9 - .L_8)
.L_8:
        /*000c*/ 	.word	0x00000000
        /*0010*/ 	.short	0x0004
        /*0012*/ 	.short	0x001c
        /*0014*/ 	.byte	0x00, 0xf0, 0x11, 0x00


	//----- nvinfo : EIATTR_KPARAM_INFO
	.align		4
.L_9:
        /*0018*/ 	.byte	0x04, 0x17
        /*001a*/ 	.short	(.L_11 - .L_10)
.L_10:
        /*001c*/ 	.word	0x00000000
        /*0020*/ 	.short	0x0003
        /*0022*/ 	.short	0x0018
        /*0024*/ 	.byte	0x00, 0xf0, 0x11, 0x00


	//----- nvinfo : EIATTR_KPARAM_INFO
	.align		4
.L_11:
        /*0028*/ 	.byte	0x04, 0x17
        /*002a*/ 	.short	(.L_13 - .L_12)
.L_12:
        /*002c*/ 	.word	0x00000000
        /*0030*/ 	.short	0x0002
        /*0032*/ 	.short	0x0010
        /*0034*/ 	.byte	0x00, 0xf5, 0x21, 0x00


	//----- nvinfo : EIATTR_KPARAM_INFO
	.align		4
.L_13:
        /*0038*/ 	.byte	0x04, 0x17
        /*003a*/ 	.short	(.L_15 - .L_14)
.L_14:
        /*003c*/ 	.word	0x00000000
        /*0040*/ 	.short	0x0001
        /*0042*/ 	.short	0x0008
        /*0044*/ 	.byte	0x00, 0xf5, 0x21, 0x00


	//----- nvinfo : EIATTR_KPARAM_INFO
	.align		4
.L_15:
        /*0048*/ 	.byte	0x04, 0x17
        /*004a*/ 	.short	(.L_17 - .L_16)
.L_16:
        /*004c*/ 	.word	0x00000000
        /*0050*/ 	.short	0x0000
        /*0052*/ 	.short	0x0000
        /*0054*/ 	.byte	0x00, 0xf5, 0x21, 0x00


	//----- nvinfo : EIATTR_SPARSE_MMA_MASK
	.align		4
.L_17:
        /*0058*/ 	.byte	0x03, 0x50
        /*005a*/ 	.short	0x0000


	//----- nvinfo : EIATTR_MAXREG_COUNT
	.align		4
        /*005c*/ 	.byte	0x03, 0x1b
        /*005e*/ 	.short	0x00ff


	//----- nvinfo : EIATTR_MERCURY_ISA_VERSION
	.align		4
        /*0060*/ 	.byte	0x03, 0x5f
        /*0062*/ 	.short	0x0101


	//----- nvinfo : EIATTR_VRC_CTA_INIT_COUNT
	.align		4
        /*0064*/ 	.byte	0x02, 0x4a
	.zero		1
	.zero		1


	//----- nvinfo : EIATTR_EXIT_INSTR_OFFSETS
	.align		4
        /*0068*/ 	.byte	0x04, 0x1c
        /*006a*/ 	.short	(.L_19 - .L_18)


	//   ....[0]....
.L_18:
        /*006c*/ 	.word	0x00000070


	//   ....[1]....
        /*0070*/ 	.word	0x00000410


	//----- nvinfo : EIATTR_CBANK_PARAM_SIZE
	.align		4
.L_19:
        /*0074*/ 	.byte	0x03, 0x19
        /*0076*/ 	.short	0x0020


	//----- nvinfo : EIATTR_PARAM_CBANK
	.align		4
        /*0078*/ 	.byte	0x04, 0x0a
        /*007a*/ 	.short	(.L_21 - .L_20)
	.align		4
.L_20:
        /*007c*/ 	.word	index@(.nv.constant0._Z22fused_bias_gelu_kernelPfPKfS1_ii)
        /*0080*/ 	.short	0x0380
        /*0082*/ 	.short	0x0020


	//----- nvinfo : EIATTR_SW_WAR
	.align		4
.L_21:
        /*0084*/ 	.byte	0x04, 0x36
        /*0086*/ 	.short	(.L_23 - .L_22)
.L_22:
        /*0088*/ 	.word	0x00000008
.L_23:


//--------------------- .nv.callgraph             --------------------------
	.section	.nv.callgraph,"",@"SHT_CUDA_CALLGRAPH"
	.align	4
	.sectionentsize	8
	.align		4
        /*0000*/ 	.word	0x00000000
	.align		4
        /*0004*/ 	.word	0xffffffff
	.align		4
        /*0008*/ 	.word	0x00000000
	.align		4
        /*000c*/ 	.word	0xfffffffe
	.align		4
        /*0010*/ 	.word	0x00000000
	.align		4
        /*0014*/ 	.word	0xfffffffd
	.align		4
        /*0018*/ 	.word	0x00000000
	.align		4
        /*001c*/ 	.word	0xfffffffc


//--------------------- .text._Z22fused_bias_gelu_kernelPfPKfS1_ii --------------------------
	.section	.text._Z22fused_bias_gelu_kernelPfPKfS1_ii,"ax",@progbits
	.align	128
        .global         _Z22fused_bias_gelu_kernelPfPKfS1_ii
        .type           _Z22fused_bias_gelu_kernelPfPKfS1_ii,@function
        .size           _Z22fused_bias_gelu_kernelPfPKfS1_ii,(.L_x_1 - _Z22fused_bias_gelu_kernelPfPKfS1_ii)
        .other          _Z22fused_bias_gelu_kernelPfPKfS1_ii,@"STO_CUDA_ENTRY STV_DEFAULT"
_Z22fused_bias_gelu_kernelPfPKfS1_ii:
.text._Z22fused_bias_gelu_kernelPfPKfS1_ii:
[----:B------:R-:W-:Y:S01]  /*0000*/  LDC R1, c[0x0][0x37c] ;  /* 0x0000df00ff017b82 */ /* 0x000fe20000000800 */
[----:B------:R-:W0:Y:S07]  /*0010*/  S2R R3, SR_TID.X ;  /* 0x0000000000037919 */ /* 0x000e2e0000002100 */
[----:B------:R-:W0:Y:S01]  /*0020*/  S2UR UR4, SR_CTAID.X ;  /* 0x00000000000479c3 */ /* 0x000e220000002500 */
[----:B------:R-:W1:Y:S07]  /*0030*/  LDCU UR5, c[0x0][0x398] ;  /* 0x00007300ff0577ac */ /* 0x000e6e0008000800 */
[----:B------:R-:W0:Y:S02]  /*0040*/  LDC R2, c[0x0][0x360] ;  /* 0x0000d800ff027b82 */ /* 0x000e240000000800 */
[----:B0-----:R-:W-:-:S05]  /*0050*/  IMAD R2, R2, UR4, R3 ;  /* 0x0000000402027c24 */ /* 0x001fca000f8e0203 */
[----:B-1----:R-:W-:-:S13]  /*0060*/  ISETP.GE.AND P0, PT, R2, UR5, PT ;  /* 0x0000000502007c0c */ /* 0x002fda000bf06270 */
[----:B------:R-:W-:Y:S05]  /*0070*/  @P0 EXIT ;  /* 0x000000000000094d */ /* 0x000fea0003800000 */
[----:B------:R-:W0:Y:S01]  /*0080*/  LDC R8, c[0x0][0x39c] ;  /* 0x0000e700ff087b82 */ /* 0x000e220000000800 */
[----:B------:R-:W-:Y:S01]  /*0090*/  ISETP.GE.AND P2, PT, R2, RZ, PT ;  /* 0x000000ff0200720c */ /* 0x000fe20003f46270 */
[----:B------:R-:W1:Y:S01]  /*00a0*/  LDCU.64 UR4, c[0x0][0x358] ;  /* 0x00006b00ff0477ac */ /* 0x000e620008000a00 */
[----:B0-----:R-:W-:-:S04]  /*00b0*/  IABS R3, R8 ;  /* 0x0000000800037213 */ /* 0x001fc80000000000 */
[----:B------:R-:W0:Y:S08]  /*00c0*/  I2F.RP R0, R3 ;  /* 0x0000000300007306 */ /* 0x000e300000209400 */
[----:B0-----:R-:W0:Y:S02]  /*00d0*/  MUFU.RCP R0, R0 ;  /* 0x0000000000007308 */ /* 0x001e240000001000 */
[----:B0-----:R-:W-:-:S06]  /*00e0*/  IADD3 R4, PT, PT, R0, 0xffffffe, RZ ;  /* 0x0ffffffe00047810 */ /* 0x001fcc0007ffe0ff */
[----:B------:R0:W2:Y:S02]  /*00f0*/  F2I.FTZ.U32.TRUNC.NTZ R5, R4 ;  /* 0x0000000400057305 */ /* 0x0000a4000021f000 */
[----:B0-----:R-:W-:Y:S01]  /*0100*/  HFMA2 R4, -RZ, RZ, 0, 0 ;  /* 0x00000000ff047431 */ /* 0x001fe200000001ff */
[----:B--2---:R-:W-:-:S05]  /*0110*/  IADD3 R6, PT, PT, RZ, -R5, RZ ;  /* 0x80000005ff067210 */ /* 0x004fca0007ffe0ff */
[----:B------:R-:W-:Y:S01]  /*0120*/  IMAD R7, R6, R3, RZ ;  /* 0x0000000306077224 */ /* 0x000fe200078e02ff */
[----:B------:R-:W-:-:S03]  /*0130*/  IABS R6, R2 ;  /* 0x0000000200067213 */ /* 0x000fc60000000000 */
[----:B------:R-:W-:-:S06]  /*0140*/  IMAD.HI.U32 R5, R5, R7, R4 ;  /* 0x0000000705057227 */ /* 0x000fcc00078e0004 */
[----:B------:R-:W-:-:S05]  /*0150*/  IMAD.HI.U32 R5, R5, R6, RZ ;  /* 0x0000000605057227 */ /* 0x000fca00078e00ff */
[----:B------:R-:W-:-:S05]  /*0160*/  IADD3 R5, PT, PT, -R5, RZ, RZ ;  /* 0x000000ff05057210 */ /* 0x000fca0007ffe1ff */
[C---:B------:R-:W-:Y:S02]  /*0170*/  IMAD R0, R3.reuse, R5, R6 ;  /* 0x0000000503007224 */ /* 0x040fe400078e0206 */
[----:B------:R-:W0:Y:S03]  /*0180*/  LDC.64 R4, c[0x0][0x388] ;  /* 0x0000e200ff047b82 */ /* 0x000e260000000a00 */
[----:B------:R-:W-:-:S05]  /*0190*/  ISETP.GT.U32.AND P0, PT, R3, R0, PT ;  /* 0x000000000300720c */ /* 0x000fca0003f04070 */
[----:B------:R-:W2:Y:S08]  /*01a0*/  LDC.64 R6, c[0x0][0x390] ;  /* 0x0000e400ff067b82 */ /* 0x000eb00000000a00 */
[----:B------:R-:W-:Y:S02]  /*01b0*/  @!P0 IADD3 R0, PT, PT, R0, -R3, RZ ;  /* 0x8000000300008210 */ /* 0x000fe40007ffe0ff */
[----:B------:R-:W-:-:S02]  /*01c0*/  ISETP.NE.AND P0, PT, R8, RZ, PT ;  /* 0x000000ff0800720c */ /* 0x000fc40003f05270 */
[----:B------:R-:W-:Y:S01]  /*01d0*/  ISETP.GT.U32.AND P1, PT, R3, R0, PT ;  /* 0x000000000300720c */ /* 0x000fe20003f24070 */
[----:B0-----:R-:W-:-:S06]  /*01e0*/  IMAD.WIDE R4, R2, 0x4, R4 ;  /* 0x0000000402047825 */ /* 0x001fcc00078e0204 */
[----:B-1----:R-:W3:Y:S06]  /*01f0*/  LDG.E.CONSTANT R4, desc[UR4][R4.64] ;  /* 0x0000000404047981 */ /* 0x002eec000c1e9900 */
[----:B------:R-:W-:-:S04]  /*0200*/  @!P1 IADD3 R0, PT, PT, R0, -R3, RZ ;  /* 0x8000000300009210 */ /* 0x000fc80007ffe0ff */
[----:B------:R-:W-:Y:S02]  /*0210*/  @!P2 IADD3 R0, PT, PT, -R0, RZ, RZ ;  /* 0x000000ff0000a210 */ /* 0x000fe40007ffe1ff */
[----:B------:R-:W-:-:S05]  /*0220*/  @!P0 LOP3.LUT R0, RZ, R8, RZ, 0x33, !PT ;  /* 0x00000008ff008212 */ /* 0x000fca00078e33ff */
[----:B--2---:R-:W-:-:S06]  /*0230*/  IMAD.WIDE R6, R0, 0x4, R6 ;  /* 0x0000000400067825 */ /* 0x004fcc00078e0206 */
[----:B------:R-:W3:Y:S01]  /*0240*/  LDG.E.CONSTANT R7, desc[UR4][R6.64] ;  /* 0x0000000406077981 */ /* 0x000ee2000c1e9900 */
[----:B------:R-:W-:Y:S01]  /*0250*/  HFMA2 R10, -RZ, RZ, 1.125, -9232 ;  /* 0x3c80f082ff0a7431 */ /* 0x000fe200000001ff */
[----:B------:R-:W-:Y:S01]  /*0260*/  MOV R12, 0x3f800000 ;  /* 0x3f800000000c7802 */ /* 0x000fe20000000f00 */
[----:B---3--:R-:W-:Y:S02]  /*0270*/  FADD R3, R4, R7 ;  /* 0x0000000704037221 */ /* 0x008fe40000000000 */
[----:B------:R-:W0:Y:S02]  /*0280*/  LDC.64 R4, c[0x0][0x380] ;  /* 0x0000e000ff047b82 */ /* 0x000e240000000a00 */
[----:B------:R-:W-:-:S04]  /*0290*/  FMUL R0, R3, R3 ;  /* 0x0000000303007220 */ /* 0x000fc80000400000 */
[----:B------:R-:W-:-:S04]  /*02a0*/  FMUL R0, R3, R0 ;  /* 0x0000000003007220 */ /* 0x000fc80000400000 */
[----:B------:R-:W-:-:S04]  /*02b0*/  FFMA R0, R0, 0.044714998453855514526, R3 ;  /* 0x3d37271300007823 */ /* 0x000fc80000000003 */
[----:B------:R-:W-:-:S04]  /*02c0*/  FMUL R8, R0, 0.79788458347320556641 ;  /* 0x3f4c422a00087820 */ /* 0x000fc80000400000 */
[----:B------:R-:W-:-:S06]  /*02d0*/  FMUL R0, |R8|, 2.8853900432586669922 ;  /* 0x4038aa3b08007820 */ /* 0x000fcc0000400200 */
[----:B------:R-:W1:Y:S01]  /*02e0*/  MUFU.EX2 R0, R0 ;  /* 0x0000000000007308 */ /* 0x000e620000000800 */
[----:B------:R-:W-:Y:S01]  /*02f0*/  FMUL R11, R8, R8 ;  /* 0x00000008080b7220 */ /* 0x000fe20000400000 */
[----:B-1----:R-:W-:-:S06]  /*0300*/  FADD R9, R0, 1 ;  /* 0x3f80000000097421 */ /* 0x002fcc0000000000 */
[----:B------:R-:W1:Y:S01]  /*0310*/  MUFU.RCP R9, R9 ;  /* 0x0000000900097308 */ /* 0x000e620000001000 */
[----:B------:R-:W-:Y:S01]  /*0320*/  FFMA R10, R11, R10, -0.052303962409496307373 ;  /* 0xbd563cae0b0a7423 */ /* 0x000fe2000000000a */
[----:B------:R-:W-:-:S03]  /*0330*/  FSETP.GE.AND P1, PT, |R8|, 0.60000002384185791016, PT ;  /* 0x3f19999a0800780b */ /* 0x000fc60003f26200 */
[----:B------:R-:W-:Y:S01]  /*0340*/  FFMA R0, R11, R10, 0.1331529766321182251 ;  /* 0x3e0859410b007423 */ /* 0x000fe2000000000a */
[----:B------:R-:W-:-:S03]  /*0350*/  FSETP.GE.AND P0, PT, |R8|, 9.010913848876953125, PT ;  /* 0x41102cb40800780b */ /* 0x000fc60003f06200 */
[----:B------:R-:W-:Y:S01]  /*0360*/  FFMA R0, R11, R0, -0.33332768082618713379 ;  /* 0xbeaaa9ed0b007423 */ /* 0x000fe20000000000 */
[----:B-1----:R-:W-:-:S03]  /*0370*/  FFMA R6, R9, -2, R12 ;  /* 0xc000000009067823 */ /* 0x002fc6000000000c */
[----:B------:R-:W-:Y:S02]  /*0380*/  FFMA R11, R11, R0, RZ ;  /* 0x000000000b0b7223 */ /* 0x000fe400000000ff */
[----:B------:R-:W-:-:S04]  /*0390*/  FSEL R7, R6, 1, !P0 ;  /* 0x3f80000006077808 */ /* 0x000fc80004000000 */
[--C-:B------:R-:W-:Y:S01]  /*03a0*/  LOP3.LUT R7, R7, 0x80000000, R8.reuse, 0xb8, !PT ;  /* 0x8000000007077812 */ /* 0x100fe200078eb808 */
[----:B------:R-:W-:Y:S01]  /*03b0*/  @!P1 FFMA R7, R8, R11, R8 ;  /* 0x0000000b08079223 */ /* 0x000fe20000000008 */
[----:B------:R-:W-:-:S03]  /*03c0*/  FMUL R3, R3, 0.5 ;  /* 0x3f00000003037820 */ /* 0x000fc60000400000 */
[----:B------:R-:W-:Y:S01]  /*03d0*/  FADD R0, R7, 1 ;  /* 0x3f80000007007421 */ /* 0x000fe20000000000 */
[----:B0-----:R-:W-:-:S04]  /*03e0*/  IMAD.WIDE R4, R2, 0x4, R4 ;  /* 0x0000000402047825 */ /* 0x001fc800078e0204 */
[----:B------:R-:W-:-:S05]  /*03f0*/  FMUL R3, R3, R0 ;  /* 0x0000000003037220 */ /* 0x000fca0000400000 */
[----:B------:R-:W-:Y:S01]  /*0400*/  STG.E desc[UR4][R4.64], R3 ;  /* 0x0000000304007986 */ /* 0x000fe2000c101904 */
[----:B------:R-:W-:Y:S05]  /*0410*/  EXIT ;  /* 0x000000000000794d */ /* 0x000fea0003800000 */
.L_x_0:
[----:B------:R-:W-:-:S00]  /*0420*/  BRA `(.L_x_0) ;  /* 0xfffffffc00fc7947 */ /* 0x000fc0000383ffff */
[----:B------:R-:W-:-:S00]  /*0430*/  NOP ;  /* 0x0000000000007918 */ /* 0x000fc00000000000 */
        /* <DEDUP_REMOVED lines=12> */
.L_x_1:


//--------------------- .nv.shared.reserved.0     --------------------------
	.section	.nv.shared.reserved.0,"aw",@nobits
	.weak		__nv_reservedSMEM_offset_0_alias
	.size		__nv_reservedSMEM_offset_0_alias, 0, 64
	.other		__nv_reservedSMEM_offset_0_alias,@"STO_CUDA_RESERVED_SHARED STV_DEFAULT"
__nv_reservedSMEM_offset_0_alias:
	.zero		0
	.zero		64


//--------------------- .nv.constant0._Z22fused_bias_gelu_kernelPfPKfS1_ii --------------------------
	.section	.nv.constant0._Z22fused_bias_gelu_kernelPfPKfS1_ii,"a",@progbits
	.sectionflags	@""
	.align	4
.nv.constant0._Z22fused_bias_gelu_kernelPfPKfS1_ii:
	.zero		928


//--------------------- SYMBOLS --------------------------

	.type		.nv.reservedSmem.offset0,@object
	.size		.nv.reservedSmem.offset0,0x4
